	.headerflags	@"EF_CUDA_TEXMODE_UNIFIED EF_CUDA_64BIT_ADDRESS EF_CUDA_ACCELERATORS EF_CUDA_SM90 EF_CUDA_VIRTUAL_SM(EF_CUDA_SM90)"
	.elftype	@"ET_EXEC"


//--------------------- .nv.info                  --------------------------
	.section	.nv.info,"",@"SHT_CUDA_INFO"
	.align	4


	//----- nvinfo : EIATTR_REGCOUNT
	.align		4
        /*0000*/ 	.byte	0x04, 0x2f
        /*0002*/ 	.short	(.L_1 - .L_0)
	.align		4
.L_0:
        /*0004*/ 	.word	index@(triton_per_fused__log_softmax_convolution_37)
        /*0008*/ 	.word	0x00000018


	//----- nvinfo : EIATTR_MIN_STACK_SIZE
	.align		4
.L_1:
        /*000c*/ 	.byte	0x04, 0x12
        /*000e*/ 	.short	(.L_3 - .L_2)
	.align		4
.L_2:
        /*0010*/ 	.word	index@(triton_per_fused__log_softmax_convolution_37)
        /*0014*/ 	.word	0x00000000


	//----- nvinfo : EIATTR_FRAME_SIZE
	.align		4
.L_3:
        /*0018*/ 	.byte	0x04, 0x11
        /*001a*/ 	.short	(.L_5 - .L_4)
	.align		4
.L_4:
        /*001c*/ 	.word	index@(triton_per_fused__log_softmax_convolution_37)
        /*0020*/ 	.word	0x00000000


	//----- nvinfo : EIATTR_MIN_STACK_SIZE
	.align		4
.L_5:
        /*0024*/ 	.byte	0x04, 0x12
        /*0026*/ 	.short	(.L_7 - .L_6)
	.align		4
.L_6:
        /*0028*/ 	.word	index@(triton_per_fused__log_softmax_convolution_37)
        /*002c*/ 	.word	0x00000000
.L_7:


//--------------------- .nv.info.triton_per_fused__log_softmax_convolution_37 --------------------------
	.section	.nv.info.triton_per_fused__log_softmax_convolution_37,"",@"SHT_CUDA_INFO"
	.sectionflags	@""
	.align	4


	//----- nvinfo : EIATTR_CUDA_API_VERSION
	.align		4
        /*0000*/ 	.byte	0x04, 0x37
        /*0002*/ 	.short	(.L_9 - .L_8)
.L_8:
        /*0004*/ 	.word	0x0000007c


	//----- nvinfo : EIATTR_KPARAM_INFO
	.align		4
.L_9:
        /*0008*/ 	.byte	0x04, 0x17
        /*000a*/ 	.short	(.L_11 - .L_10)
.L_10:
        /*000c*/ 	.word	0x00000000
        /*0010*/ 	.short	0x0005
        /*0012*/ 	.short	0x0024
        /*0014*/ 	.byte	0x00, 0xf0, 0x11, 0x00


	//----- nvinfo : EIATTR_KPARAM_INFO
	.align		4
.L_11:
        /*0018*/ 	.byte	0x04, 0x17
        /*001a*/ 	.short	(.L_13 - .L_12)
.L_12:
        /*001c*/ 	.word	0x00000000
        /*0020*/ 	.short	0x0004
        /*0022*/ 	.short	0x0020
        /*0024*/ 	.byte	0x00, 0xf0, 0x11, 0x00


	//----- nvinfo : EIATTR_KPARAM_INFO
	.align		4
.L_13:
        /*0028*/ 	.byte	0x04, 0x17
        /*002a*/ 	.short	(.L_15 - .L_14)
.L_14:
        /*002c*/ 	.word	0x00000000
        /*0030*/ 	.short	0x0003
        /*0032*/ 	.short	0x0018
        /*0034*/ 	.byte	0x00, 0xf4, 0x21, 0x00


	//----- nvinfo : EIATTR_KPARAM_INFO
	.align		4
.L_15:
        /*0038*/ 	.byte	0x04, 0x17
        /*003a*/ 	.short	(.L_17 - .L_16)
.L_16:
        /*003c*/ 	.word	0x00000000
        /*0040*/ 	.short	0x0002
        /*0042*/ 	.short	0x0010
        /*0044*/ 	.byte	0x00, 0xf4, 0x21, 0x00


	//----- nvinfo : EIATTR_KPARAM_INFO
	.align		4
.L_17:
        /*0048*/ 	.byte	0x04, 0x17
        /*004a*/ 	.short	(.L_19 - .L_18)
.L_18:
        /*004c*/ 	.word	0x00000000
        /*0050*/ 	.short	0x0001
        /*0052*/ 	.short	0x0008
        /*0054*/ 	.byte	0x00, 0xf4, 0x21, 0x00


	//----- nvinfo : EIATTR_KPARAM_INFO
	.align		4
.L_19:
        /*0058*/ 	.byte	0x04, 0x17
        /*005a*/ 	.short	(.L_21 - .L_20)
.L_20:
        /*005c*/ 	.word	0x00000000
        /*0060*/ 	.short	0x0000
        /*0062*/ 	.short	0x0000
        /*0064*/ 	.byte	0x00, 0xf4, 0x21, 0x00


	//----- nvinfo : EIATTR_SPARSE_MMA_MASK
	.align		4
.L_21:
        /*0068*/ 	.byte	0x03, 0x50
        /*006a*/ 	.short	0x0000


	//----- nvinfo : EIATTR_MAXREG_COUNT
	.align		4
        /*006c*/ 	.byte	0x03, 0x1b
        /*006e*/ 	.short	0x00ff


	//----- nvinfo : EIATTR_COOP_GROUP_MASK_REGIDS
	.align		4
        /*0070*/ 	.byte	0x04, 0x29
        /*0072*/ 	.short	(.L_23 - .L_22)


	//   ....[0]....
.L_22:
        /*0074*/ 	.word	0xffffffff


	//   ....[1]....
        /*0078*/ 	.word	0xffffffff


	//   ....[2]....
        /*007c*/ 	.word	0xffffffff


	//   ....[3]....
        /*0080*/ 	.word	0xffffffff


	//   ....[4]....
        /*0084*/ 	.word	0xffffffff


	//   ....[5]....
        /*0088*/ 	.word	0xffffffff


	//   ....[6]....
        /*008c*/ 	.word	0xffffffff


	//   ....[7]....
        /*0090*/ 	.word	0xffffffff


	//   ....[8]....
        /*0094*/ 	.word	0xffffffff


	//   ....[9]....
        /*0098*/ 	.word	0xffffffff


	//   ....[10]....
        /*009c*/ 	.word	0xffffffff


	//   ....[11]....
        /*00a0*/ 	.word	0xffffffff


	//   ....[12]....
        /*00a4*/ 	.word	0xffffffff


	//   ....[13]....
        /*00a8*/ 	.word	0xffffffff


	//   ....[14]....
        /*00ac*/ 	.word	0xffffffff


	//   ....[15]....
        /*00b0*/ 	.word	0xffffffff


	//   ....[16]....
        /*00b4*/ 	.word	0xffffffff


	//   ....[17]....
        /*00b8*/ 	.word	0xffffffff


	//   ....[18]....
        /*00bc*/ 	.word	0xffffffff


	//   ....[19]....
        /*00c0*/ 	.word	0xffffffff


	//   ....[20]....
        /*00c4*/ 	.word	0xffffffff


	//   ....[21]....
        /*00c8*/ 	.word	0xffffffff


	//   ....[22]....
        /*00cc*/ 	.word	0xffffffff


	//   ....[23]....
        /*00d0*/ 	.word	0xffffffff


	//   ....[24]....
        /*00d4*/ 	.word	0xffffffff


	//   ....[25]....
        /*00d8*/ 	.word	0xffffffff


	//   ....[26]....
        /*00dc*/ 	.word	0xffffffff


	//   ....[27]....
        /*00e0*/ 	.word	0xffffffff


	//   ....[28]....
        /*00e4*/ 	.word	0xffffffff


	//   ....[29]....
        /*00e8*/ 	.word	0xffffffff


	//   ....[30]....
        /*00ec*/ 	.word	0xffffffff


	//   ....[31]....
        /*00f0*/ 	.word	0xffffffff


	//   ....[32]....
        /*00f4*/ 	.word	0xffffffff


	//   ....[33]....
        /*00f8*/ 	.word	0xffffffff


	//   ....[34]....
        /*00fc*/ 	.word	0xffffffff


	//   ....[35]....
        /*0100*/ 	.word	0xffffffff


	//   ....[36]....
        /*0104*/ 	.word	0xffffffff


	//   ....[37]....
        /*0108*/ 	.word	0xffffffff


	//   ....[38]....
        /*010c*/ 	.word	0xffffffff


	//   ....[39]....
        /*0110*/ 	.word	0xffffffff


	//----- nvinfo : EIATTR_COOP_GROUP_INSTR_OFFSETS
	.align		4
.L_23:
        /*0114*/ 	.byte	0x04, 0x28
        /*0116*/ 	.short	(.L_25 - .L_24)


	//   ....[0]....
.L_24:
        /*0118*/ 	.word	0x00000250


	//   ....[1]....
        /*011c*/ 	.word	0x000002e0


	//   ....[2]....
        /*0120*/ 	.word	0x00000300


	//   ....[3]....
        /*0124*/ 	.word	0x00000320


	//   ....[4]....
        /*0128*/ 	.word	0x00000380


	//   ....[5]....
        /*012c*/ 	.word	0x000003e0


	//   ....[6]....
        /*0130*/ 	.word	0x00000400


	//   ....[7]....
        /*0134*/ 	.word	0x00000410


	//   ....[8]....
        /*0138*/ 	.word	0x00000490


	//   ....[9]....
        /*013c*/ 	.word	0x000004e0


	//   ....[10]....
        /*0140*/ 	.word	0x00000500


	//   ....[11]....
        /*0144*/ 	.word	0x00000510


	//   ....[12]....
        /*0148*/ 	.word	0x00000590


	//   ....[13]....
        /*014c*/ 	.word	0x000005e0


	//   ....[14]....
        /*0150*/ 	.word	0x00000600


	//   ....[15]....
        /*0154*/ 	.word	0x00000610


	//   ....[16]....
        /*0158*/ 	.word	0x00000690


	//   ....[17]....
        /*015c*/ 	.word	0x000006f0


	//   ....[18]....
        /*0160*/ 	.word	0x00000700


	//   ....[19]....
        /*0164*/ 	.word	0x00000710


	//   ....[20]....
        /*0168*/ 	.word	0x000009a0


	//   ....[21]....
        /*016c*/ 	.word	0x000009b0


	//   ....[22]....
        /*0170*/ 	.word	0x000009c0


	//   ....[23]....
        /*0174*/ 	.word	0x000009d0


	//   ....[24]....
        /*0178*/ 	.word	0x00000a20


	//   ....[25]....
        /*017c*/ 	.word	0x00000a30


	//   ....[26]....
        /*0180*/ 	.word	0x00000a40


	//   ....[27]....
        /*0184*/ 	.word	0x00000a50


	//   ....[28]....
        /*0188*/ 	.word	0x00000ab0


	//   ....[29]....
        /*018c*/ 	.word	0x00000ac0


	//   ....[30]....
        /*0190*/ 	.word	0x00000ad0


	//   ....[31]....
        /*0194*/ 	.word	0x00000ae0


	//   ....[32]....
        /*0198*/ 	.word	0x00000b50


	//   ....[33]....
        /*019c*/ 	.word	0x00000b70


	//   ....[34]....
        /*01a0*/ 	.word	0x00000b80


	//   ....[35]....
        /*01a4*/ 	.word	0x00000b90


	//   ....[36]....
        /*01a8*/ 	.word	0x00000c80


	//   ....[37]....
        /*01ac*/ 	.word	0x00000c90


	//   ....[38]....
        /*01b0*/ 	.word	0x00000ca0


	//   ....[39]....
        /*01b4*/ 	.word	0x00000cb0


	//----- nvinfo : EIATTR_EXIT_INSTR_OFFSETS
	.align		4
.L_25:
        /*01b8*/ 	.byte	0x04, 0x1c
        /*01ba*/ 	.short	(.L_27 - .L_26)


	//   ....[0]....
.L_26:
        /*01bc*/ 	.word	0x00000d90


	//   ....[1]....
        /*01c0*/ 	.word	0x00000de0


	//----- nvinfo : EIATTR_REQNTID
	.align		4
.L_27:
        /*01c4*/ 	.byte	0x04, 0x10
        /*01c6*/ 	.short	(.L_29 - .L_28)
.L_28:
        /*01c8*/ 	.word	0x00000040
        /*01cc*/ 	.word	0x00000001
        /*01d0*/ 	.word	0x00000001


	//----- nvinfo : EIATTR_CBANK_PARAM_SIZE
	.align		4
.L_29:
        /*01d4*/ 	.byte	0x03, 0x19
        /*01d6*/ 	.short	0x0028


	//----- nvinfo : EIATTR_PARAM_CBANK
	.align		4
        /*01d8*/ 	.byte	0x04, 0x0a
        /*01da*/ 	.short	(.L_31 - .L_30)
	.align		4
.L_30:
        /*01dc*/ 	.word	index@(.nv.constant0.triton_per_fused__log_softmax_convolution_37)
        /*01e0*/ 	.short	0x0210
        /*01e2*/ 	.short	0x0028


	//----- nvinfo : EIATTR_SW_WAR
	.align		4
.L_31:
        /*01e4*/ 	.byte	0x04, 0x36
        /*01e6*/ 	.short	(.L_33 - .L_32)
.L_32:
        /*01e8*/ 	.word	0x00000008
.L_33:


//--------------------- .nv.callgraph             --------------------------
	.section	.nv.callgraph,"",@"SHT_CUDA_CALLGRAPH"
	.align	4
	.sectionentsize	8
	.align		4
        /*0000*/ 	.word	0x00000000
	.align		4
        /*0004*/ 	.word	0xffffffff
	.align		4
        /*0008*/ 	.word	0x00000000
	.align		4
        /*000c*/ 	.word	0xfffffffe
	.align		4
        /*0010*/ 	.word	0x00000000
	.align		4
        /*0014*/ 	.word	0xfffffffd
	.align		4
        /*0018*/ 	.word	0x00000000
	.align		4
        /*001c*/ 	.word	0xfffffffc


//--------------------- .text.triton_per_fused__log_softmax_convolution_37 --------------------------
	.section	.text.triton_per_fused__log_softmax_convolution_37,"ax",@progbits
	.sectionflags	@"SHF_BARRIERS=1"
	.align	128
        .global         triton_per_fused__log_softmax_convolution_37
        .type           triton_per_fused__log_softmax_convolution_37,@function
        .size           triton_per_fused__log_softmax_convolution_37,(.L_x_1 - triton_per_fused__log_softmax_convolution_37)
        .other          triton_per_fused__log_softmax_convolution_37,@"STO_CUDA_ENTRY STV_DEFAULT"
triton_per_fused__log_softmax_convolution_37:
.text.triton_per_fused__log_softmax_convolution_37:
[----:B------:R-:W0:Y:S01]  /*0000*/  LDC R1, c[0x0][0x28] ;  /* 0x00000a00ff017b82 */ /* 0x000e220000000800 */
[----:B------:R-:W1:Y:S07]  /*0010*/  S2R R0, SR_TID.X ;  /* 0x0000000000007919 */ /* 0x000e6e0000002100 */
[----:B------:R-:W2:Y:S01]  /*0020*/  LDC.64 R14, c[0x0][0x218] ;  /* 0x00008600ff0e7b82 */ /* 0x000ea20000000a00 */
[----:B------:R-:W-:Y:S01]  /*0030*/  ULDC.64 UR6, c[0x0][0x208] ;  /* 0x0000820000067ab9 */ /* 0x000fe20000000a00 */
[----:B------:R-:W3:Y:S06]  /*0040*/  S2R R3, SR_CTAID.X ;  /* 0x0000000000037919 */ /* 0x000eec0000002500 */
[----:B------:R-:W4:Y:S01]  /*0050*/  LDC.64 R4, c[0x0][0x210] ;  /* 0x00008400ff047b82 */ /* 0x000f220000000a00 */
[----:B-1----:R-:W-:-:S02]  /*0060*/  SHF.R.U32.HI R2, RZ, 0x5, R0 ;  /* 0x00000005ff027819 */ /* 0x002fc40000011600 */
[----:B------:R-:W-:Y:S01]  /*0070*/  LOP3.LUT R13, R0, 0x1f, RZ, 0xc0, !PT ;  /* 0x0000001f000d7812 */ /* 0x000fe200078ec0ff */
[----:B---3--:R-:W-:Y:S01]  /*0080*/  IMAD.SHL.U32 R3, R3, 0x8, RZ ;  /* 0x0000000803037824 */ /* 0x008fe200078e00ff */
[----:B------:R-:W-:Y:S02]  /*0090*/  SGXT.U32 R2, R2, 0x1 ;  /* 0x000000010202781a */ /* 0x000fe40000000000 */
[C---:B------:R-:W-:Y:S01]  /*00a0*/  ISETP.GE.U32.AND P0, PT, R13.reuse, 0x15, PT ;  /* 0x000000150d00780c */ /* 0x040fe20003f06070 */
[----:B--2---:R-:W-:Y:S01]  /*00b0*/  IMAD.WIDE.U32 R14, R13, 0x4, R14 ;  /* 0x000000040d0e7825 */ /* 0x004fe200078e000e */
[----:B------:R-:W-:Y:S02]  /*00c0*/  LOP3.LUT R6, R3, R2, RZ, 0xfc, !PT ;  /* 0x0000000203067212 */ /* 0x000fe400078efcff */
[----:B------:R-:W-:-:S03]  /*00d0*/  LOP3.LUT R10, R3, 0x2, R2, 0xfe, !PT ;  /* 0x00000002030a7812 */ /* 0x000fc600078efe02 */
[----:B------:R-:W-:Y:S01]  /*00e0*/  IMAD R9, R6, 0x15, R13 ;  /* 0x0000001506097824 */ /* 0x000fe200078e020d */
[----:B------:R-:W-:-:S03]  /*00f0*/  CS2R R6, SRZ ;  /* 0x0000000000067805 */ /* 0x000fc6000001ff00 */
[----:B----4-:R-:W-:-:S03]  /*0100*/  IMAD.WIDE R8, R9, 0x4, R4 ;  /* 0x0000000409087825 */ /* 0x010fc600078e0204 */
[----:B------:R-:W2:Y:S04]  /*0110*/  @!P0 LDG.E.EL R7, desc[UR6][R14.64] ;  /* 0x000000060e078981 */ /* 0x000ea8000c2e1900 */
[----:B------:R1:W3:Y:S01]  /*0120*/  @!P0 LDG.E R6, desc[UR6][R8.64] ;  /* 0x0000000608068981 */ /* 0x0002e2000c1e1900 */
[----:B------:R-:W-:Y:S01]  /*0130*/  LOP3.LUT R11, R3, 0x4, R2, 0xfe, !PT ;  /* 0x00000004030b7812 */ /* 0x000fe200078efe02 */
[--C-:B------:R-:W-:Y:S01]  /*0140*/  IMAD R17, R10, 0x15, R13.reuse ;  /* 0x000000150a117824 */ /* 0x100fe200078e020d */
[----:B------:R-:W-:Y:S01]  /*0150*/  LOP3.LUT R12, R3, 0x6, R2, 0xfe, !PT ;  /* 0x00000006030c7812 */ /* 0x000fe200078efe02 */
[----:B------:R-:W-:Y:S02]  /*0160*/  IMAD.MOV.U32 R16, RZ, RZ, RZ ;  /* 0x000000ffff107224 */ /* 0x000fe400078e00ff */
[----:B------:R-:W-:-:S02]  /*0170*/  IMAD R19, R11, 0x15, R13 ;  /* 0x000000150b137824 */ /* 0x000fc400078e020d */
[----:B------:R-:W-:-:S04]  /*0180*/  IMAD.WIDE R10, R17, 0x4, R4 ;  /* 0x00000004110a7825 */ /* 0x000fc800078e0204 */
[----:B------:R-:W-:Y:S01]  /*0190*/  IMAD R17, R12, 0x15, R13 ;  /* 0x000000150c117824 */ /* 0x000fe200078e020d */
[----:B------:R-:W4:Y:S01]  /*01a0*/  @!P0 LDG.E R16, desc[UR6][R10.64] ;  /* 0x000000060a108981 */ /* 0x000f22000c1e1900 */
[----:B------:R-:W-:Y:S02]  /*01b0*/  IMAD.MOV.U32 R18, RZ, RZ, RZ ;  /* 0x000000ffff127224 */ /* 0x000fe400078e00ff */
[----:B------:R-:W-:-:S04]  /*01c0*/  IMAD.WIDE R12, R19, 0x4, R4 ;  /* 0x00000004130c7825 */ /* 0x000fc800078e0204 */
[----:B-1----:R-:W-:Y:S01]  /*01d0*/  IMAD.MOV.U32 R8, RZ, RZ, RZ ;  /* 0x000000ffff087224 */ /* 0x002fe200078e00ff */
[----:B------:R-:W5:Y:S01]  /*01e0*/  @!P0 LDG.E R18, desc[UR6][R12.64] ;  /* 0x000000060c128981 */ /* 0x000f62000c1e1900 */
[----:B------:R-:W-:-:S05]  /*01f0*/  IMAD.WIDE R14, R17, 0x4, R4 ;  /* 0x00000004110e7825 */ /* 0x000fca00078e0204 */
[----:B------:R-:W5:Y:S01]  /*0200*/  @!P0 LDG.E R8, desc[UR6][R14.64] ;  /* 0x000000060e088981 */ /* 0x000f62000c1e1900 */
[----:B--2---:R-:W-:Y:S02]  /*0210*/  SEL R17, R7, RZ, !P0 ;  /* 0x000000ff07117207 */ /* 0x004fe40004000000 */
[----:B---3--:R-:W-:-:S05]  /*0220*/  SEL R6, R6, RZ, !P0 ;  /* 0x000000ff06067207 */ /* 0x008fca0004000000 */
[----:B------:R-:W-:-:S05]  /*0230*/  FADD R5, R6, R17 ;  /* 0x0000001106057221 */ /* 0x000fca0000000000 */
[----:B------:R-:W-:-:S05]  /*0240*/  FSEL R4, R5, -INF , !P0 ;  /* 0xff80000005047808 */ /* 0x000fca0004000000 */
[----:B------:R-:W1:Y:S01]  /*0250*/  SHFL.BFLY PT, R19, R4, 0x10, 0x1f ;  /* 0x0e001f0004137f89 */ /* 0x000e6200000e0000 */
[----:B----4-:R-:W-:Y:S02]  /*0260*/  SEL R16, R16, RZ, !P0 ;  /* 0x000000ff10107207 */ /* 0x010fe40004000000 */
[----:B-----5:R-:W-:-:S03]  /*0270*/  SEL R18, R18, RZ, !P0 ;  /* 0x000000ff12127207 */ /* 0x020fc60004000000 */
[--C-:B------:R-:W-:Y:S02]  /*0280*/  FADD R10, R16, R17.reuse ;  /* 0x00000011100a7221 */ /* 0x100fe40000000000 */
[--C-:B------:R-:W-:Y:S01]  /*0290*/  FADD R9, R18, R17.reuse ;  /* 0x0000001112097221 */ /* 0x100fe20000000000 */
[----:B------:R-:W-:Y:S02]  /*02a0*/  SEL R8, R8, RZ, !P0 ;  /* 0x000000ff08087207 */ /* 0x000fe40004000000 */
[----:B------:R-:W-:Y:S02]  /*02b0*/  FSEL R7, R10, -INF , !P0 ;  /* 0xff8000000a077808 */ /* 0x000fe40004000000 */
[----:B------:R-:W-:Y:S01]  /*02c0*/  FSEL R6, R9, -INF , !P0 ;  /* 0xff80000009067808 */ /* 0x000fe20004000000 */
[----:B------:R-:W-:Y:S02]  /*02d0*/  FADD R11, R8, R17 ;  /* 0x00000011080b7221 */ /* 0x000fe40000000000 */
[----:B------:R-:W2:Y:S03]  /*02e0*/  SHFL.BFLY PT, R12, R7, 0x10, 0x1f ;  /* 0x0e001f00070c7f89 */ /* 0x000ea600000e0000 */
[----:B------:R-:W-:Y:S01]  /*02f0*/  FSEL R8, R11, -INF , !P0 ;  /* 0xff8000000b087808 */ /* 0x000fe20004000000 */
[----:B------:R-:W3:Y:S01]  /*0300*/  SHFL.BFLY PT, R15, R6, 0x10, 0x1f ;  /* 0x0e001f00060f7f89 */ /* 0x000ee200000e0000 */
[----:B-1----:R-:W-:-:S03]  /*0310*/  FSETP.GT.AND P3, PT, R4, R19, PT ;  /* 0x000000130400720b */ /* 0x002fc60003f64000 */
[----:B------:R-:W1:Y:S01]  /*0320*/  SHFL.BFLY PT, R17, R8, 0x10, 0x1f ;  /* 0x0e001f0008117f89 */ /* 0x000e6200000e0000 */
[----:B------:R-:W-:Y:S02]  /*0330*/  FSETP.NAN.AND P6, PT, R7, R7, PT ;  /* 0x000000070700720b */ /* 0x000fe40003fc8000 */
[----:B------:R-:W-:Y:S02]  /*0340*/  FSETP.NAN.AND P4, PT, R4, R4, PT ;  /* 0x000000040400720b */ /* 0x000fe40003f88000 */
[----:B------:R-:W-:Y:S02]  /*0350*/  FSETP.NAN.AND P1, PT, R6, R6, PT ;  /* 0x000000060600720b */ /* 0x000fe40003f28000 */
[----:B------:R-:W-:-:S03]  /*0360*/  FSETP.NAN.AND P2, PT, R8, R8, PT ;  /* 0x000000080800720b */ /* 0x000fc60003f48000 */
[----:B------:R-:W-:-:S05]  /*0370*/  @!P3 FSEL R4, R4, R19, P4 ;  /* 0x000000130404b208 */ /* 0x000fca0002000000 */
[----:B------:R-:W4:Y:S01]  /*0380*/  SHFL.BFLY PT, R13, R4, 0x8, 0x1f ;  /* 0x0d001f00040d7f89 */ /* 0x000f2200000e0000 */
[CC--:B--2---:R-:W-:Y:S02]  /*0390*/  FSETP.GT.AND P5, PT, R7.reuse, R12.reuse, PT ;  /* 0x0000000c0700720b */ /* 0x0c4fe40003fa4000 */
[CC--:B---3--:R-:W-:Y:S02]  /*03a0*/  FSETP.GT.AND P3, PT, R6.reuse, R15.reuse, PT ;  /* 0x0000000f0600720b */ /* 0x0c8fe40003f64000 */
[----:B------:R-:W-:Y:S02]  /*03b0*/  @!P6 FSEL R7, R7, R12, P5 ;  /* 0x0000000c0707e208 */ /* 0x000fe40002800000 */
[----:B------:R-:W-:Y:S02]  /*03c0*/  @!P1 FSEL R6, R6, R15, P3 ;  /* 0x0000000f06069208 */ /* 0x000fe40001800000 */
[CC--:B-1----:R-:W-:Y:S01]  /*03d0*/  FSETP.GT.AND P4, PT, R8.reuse, R17.reuse, PT ;  /* 0x000000110800720b */ /* 0x0c2fe20003f84000 */
[----:B------:R-:W1:Y:S03]  /*03e0*/  SHFL.BFLY PT, R12, R7, 0x8, 0x1f ;  /* 0x0d001f00070c7f89 */ /* 0x000e6600000e0000 */
[----:B------:R-:W-:Y:S01]  /*03f0*/  @!P2 FSEL R8, R8, R17, P4 ;  /* 0x000000110808a208 */ /* 0x000fe20002000000 */
[----:B------:R-:W2:Y:S04]  /*0400*/  SHFL.BFLY PT, R15, R6, 0x8, 0x1f ;  /* 0x0d001f00060f7f89 */ /* 0x000ea800000e0000 */
[----:B------:R-:W3:Y:S01]  /*0410*/  SHFL.BFLY PT, R17, R8, 0x8, 0x1f ;  /* 0x0d001f0008117f89 */ /* 0x000ee200000e0000 */
[----:B----4-:R-:W-:-:S02]  /*0420*/  FSETP.GT.AND P4, PT, R4, R13, PT ;  /* 0x0000000d0400720b */ /* 0x010fc40003f84000 */
[----:B------:R-:W-:Y:S02]  /*0430*/  FSETP.NAN.AND P5, PT, R4, R4, PT ;  /* 0x000000040400720b */ /* 0x000fe40003fa8000 */
[----:B-1----:R-:W-:Y:S02]  /*0440*/  FSETP.GT.AND P3, PT, R7, R12, PT ;  /* 0x0000000c0700720b */ /* 0x002fe40003f64000 */
[----:B--2---:R-:W-:-:S07]  /*0450*/  FSETP.GT.AND P1, PT, R6, R15, PT ;  /* 0x0000000f0600720b */ /* 0x004fce0003f24000 */
[----:B------:R-:W-:Y:S02]  /*0460*/  @!P4 FSEL R4, R4, R13, P5 ;  /* 0x0000000d0404c208 */ /* 0x000fe40002800000 */
[----:B---3--:R-:W-:Y:S02]  /*0470*/  FSETP.GT.AND P2, PT, R8, R17, PT ;  /* 0x000000110800720b */ /* 0x008fe40003f44000 */
[C---:B------:R-:W-:Y:S01]  /*0480*/  FSETP.NAN.AND P4, PT, R7.reuse, R7, PT ;  /* 0x000000070700720b */ /* 0x040fe20003f88000 */
[----:B------:R-:W1:Y:S01]  /*0490*/  SHFL.BFLY PT, R13, R4, 0x4, 0x1f ;  /* 0x0c801f00040d7f89 */ /* 0x000e6200000e0000 */
[----:B------:R-:W-:Y:S02]  /*04a0*/  FSETP.NAN.AND P5, PT, R6, R6, PT ;  /* 0x000000060600720b */ /* 0x000fe40003fa8000 */
[----:B------:R-:W-:Y:S02]  /*04b0*/  @!P3 FSEL R7, R7, R12, P4 ;  /* 0x0000000c0707b208 */ /* 0x000fe40002000000 */
[----:B------:R-:W-:-:S02]  /*04c0*/  FSETP.NAN.AND P3, PT, R8, R8, PT ;  /* 0x000000080800720b */ /* 0x000fc40003f68000 */
[----:B------:R-:W-:Y:S01]  /*04d0*/  @!P1 FSEL R6, R6, R15, P5 ;  /* 0x0000000f06069208 */ /* 0x000fe20002800000 */
[----:B------:R-:W2:Y:S02]  /*04e0*/  SHFL.BFLY PT, R12, R7, 0x4, 0x1f ;  /* 0x0c801f00070c7f89 */ /* 0x000ea400000e0000 */
[----:B------:R-:W-:Y:S02]  /*04f0*/  @!P2 FSEL R8, R8, R17, P3 ;  /* 0x000000110808a208 */ /* 0x000fe40001800000 */
[----:B------:R-:W3:Y:S04]  /*0500*/  SHFL.BFLY PT, R15, R6, 0x4, 0x1f ;  /* 0x0c801f00060f7f89 */ /* 0x000ee800000e0000 */
[----:B------:R-:W4:Y:S01]  /*0510*/  SHFL.BFLY PT, R17, R8, 0x4, 0x1f ;  /* 0x0c801f0008117f89 */ /* 0x000f2200000e0000 */
[----:B-1----:R-:W-:-:S02]  /*0520*/  FSETP.GT.AND P4, PT, R4, R13, PT ;  /* 0x0000000d0400720b */ /* 0x002fc40003f84000 */
[----:B------:R-:W-:Y:S02]  /*0530*/  FSETP.NAN.AND P5, PT, R4, R4, PT ;  /* 0x000000040400720b */ /* 0x000fe40003fa8000 */
[----:B--2---:R-:W-:Y:S02]  /*0540*/  FSETP.GT.AND P3, PT, R7, R12, PT ;  /* 0x0000000c0700720b */ /* 0x004fe40003f64000 */
[----:B---3--:R-:W-:-:S07]  /*0550*/  FSETP.GT.AND P1, PT, R6, R15, PT ;  /* 0x0000000f0600720b */ /* 0x008fce0003f24000 */
[----:B------:R-:W-:Y:S02]  /*0560*/  @!P4 FSEL R4, R4, R13, P5 ;  /* 0x0000000d0404c208 */ /* 0x000fe40002800000 */
[----:B----4-:R-:W-:Y:S02]  /*0570*/  FSETP.GT.AND P2, PT, R8, R17, PT ;  /* 0x000000110800720b */ /* 0x010fe40003f44000 */
        /* <DEDUP_REMOVED lines=21> */
[----:B------:R-:W-:-:S03]  /*06d0*/  @!P2 FSEL R6, R6, R15, P4 ;  /* 0x0000000f0606a208 */ /* 0x000fc60002000000 */
[----:B------:R-:W-:Y:S02]  /*06e0*/  @!P5 FSEL R8, R8, R17, P1 ;  /* 0x000000110808d208 */ /* 0x000fe40000800000 */
[----:B------:R-:W2:Y:S04]  /*06f0*/  SHFL.BFLY PT, R15, R6, 0x1, 0x1f ;  /* 0x0c201f00060f7f89 */ /* 0x000ea800000e0000 */
[----:B------:R-:W3:Y:S04]  /*0700*/  SHFL.BFLY PT, R12, R7, 0x1, 0x1f ;  /* 0x0c201f00070c7f89 */ /* 0x000ee800000e0000 */
[----:B------:R-:W4:Y:S01]  /*0710*/  SHFL.BFLY PT, R17, R8, 0x1, 0x1f ;  /* 0x0c201f0008117f89 */ /* 0x000f2200000e0000 */
[----:B-1----:R-:W-:-:S02]  /*0720*/  FSETP.GT.AND P3, PT, R4, R13, PT ;  /* 0x0000000d0400720b */ /* 0x002fc40003f64000 */
[----:B------:R-:W-:Y:S02]  /*0730*/  FSETP.NAN.AND P4, PT, R4, R4, PT ;  /* 0x000000040400720b */ /* 0x000fe40003f88000 */
[----:B--2---:R-:W-:-:S09]  /*0740*/  FSETP.GT.AND P1, PT, R6, R15, PT ;  /* 0x0000000f0600720b */ /* 0x004fd20003f24000 */
[----:B------:R-:W-:Y:S02]  /*0750*/  @!P3 FSEL R4, R4, R13, P4 ;  /* 0x0000000d0404b208 */ /* 0x000fe40002000000 */
[C---:B---3--:R-:W-:Y:S02]  /*0760*/  FSETP.GT.AND P2, PT, R7.reuse, R12, PT ;  /* 0x0000000c0700720b */ /* 0x048fe40003f44000 */
[----:B----4-:R-:W-:Y:S02]  /*0770*/  FSETP.GT.AND P3, PT, R8, R17, PT ;  /* 0x000000110800720b */ /* 0x010fe40003f64000 */
[C---:B------:R-:W-:Y:S02]  /*0780*/  FSETP.NAN.AND P5, PT, R6.reuse, R6, PT ;  /* 0x000000060600720b */ /* 0x040fe40003fa8000 */
[----:B------:R-:W-:Y:S02]  /*0790*/  FSETP.NAN.AND P4, PT, R7, R7, PT ;  /* 0x000000070700720b */ /* 0x000fe40003f88000 */
[----:B------:R-:W-:-:S02]  /*07a0*/  @!P1 FSEL R6, R6, R15, P5 ;  /* 0x0000000f06069208 */ /* 0x000fc40002800000 */
[----:B------:R-:W-:-:S03]  /*07b0*/  FSETP.NAN.AND P1, PT, R8, R8, PT ;  /* 0x000000080800720b */ /* 0x000fc60003f28000 */
[----:B------:R-:W-:Y:S02]  /*07c0*/  @!P2 FSEL R7, R7, R12, P4 ;  /* 0x0000000c0707a208 */ /* 0x000fe40002000000 */
[----:B------:R-:W-:Y:S01]  /*07d0*/  @!P3 FSEL R8, R8, R17, P1 ;  /* 0x000000110808b208 */ /* 0x000fe20000800000 */
[----:B------:R-:W-:Y:S02]  /*07e0*/  FADD R5, R5, -R4 ;  /* 0x8000000405057221 */ /* 0x000fe40000000000 */
[----:B------:R-:W-:Y:S01]  /*07f0*/  FADD R10, R10, -R7 ;  /* 0x800000070a0a7221 */ /* 0x000fe20000000000 */
[----:B------:R-:W-:Y:S01]  /*0800*/  FADD R9, R9, -R6 ;  /* 0x8000000609097221 */ /* 0x000fe20000000000 */
[----:B------:R-:W-:Y:S01]  /*0810*/  FADD R11, R11, -R8 ;  /* 0x800000080b0b7221 */ /* 0x000fe20000000000 */
[----:B------:R-:W-:Y:S01]  /*0820*/  FMUL R5, R5, 1.4426950216293334961 ;  /* 0x3fb8aa3b05057820 */ /* 0x000fe20000400000 */
[----:B------:R-:W-:Y:S01]  /*0830*/  FMUL R10, R10, 1.4426950216293334961 ;  /* 0x3fb8aa3b0a0a7820 */ /* 0x000fe20000400000 */
[----:B------:R-:W-:Y:S01]  /*0840*/  FMUL R12, R9, 1.4426950216293334961 ;  /* 0x3fb8aa3b090c7820 */ /* 0x000fe20000400000 */
[----:B------:R-:W-:-:S02]  /*0850*/  FMUL R14, R11, 1.4426950216293334961 ;  /* 0x3fb8aa3b0b0e7820 */ /* 0x000fc40000400000 */
[----:B------:R-:W-:Y:S02]  /*0860*/  FSETP.GEU.AND P2, PT, R5, -126, PT ;  /* 0xc2fc00000500780b */ /* 0x000fe40003f4e000 */
[----:B------:R-:W-:Y:S02]  /*0870*/  FSETP.GEU.AND P1, PT, R10, -126, PT ;  /* 0xc2fc00000a00780b */ /* 0x000fe40003f2e000 */
[----:B------:R-:W-:Y:S02]  /*0880*/  FSETP.GEU.AND P3, PT, R12, -126, PT ;  /* 0xc2fc00000c00780b */ /* 0x000fe40003f6e000 */
[----:B------:R-:W-:-:S07]  /*0890*/  FSETP.GEU.AND P4, PT, R14, -126, PT ;  /* 0xc2fc00000e00780b */ /* 0x000fce0003f8e000 */
[----:B------:R-:W-:Y:S02]  /*08a0*/  @!P2 FMUL R5, R5, 0.5 ;  /* 0x3f0000000505a820 */ /* 0x000fe40000400000 */
[----:B------:R-:W-:Y:S02]  /*08b0*/  @!P1 FMUL R10, R10, 0.5 ;  /* 0x3f0000000a0a9820 */ /* 0x000fe40000400000 */
[----:B------:R-:W-:Y:S02]  /*08c0*/  @!P3 FMUL R12, R12, 0.5 ;  /* 0x3f0000000c0cb820 */ /* 0x000fe40000400000 */
[----:B------:R-:W-:Y:S01]  /*08d0*/  @!P4 FMUL R14, R14, 0.5 ;  /* 0x3f0000000e0ec820 */ /* 0x000fe20000400000 */
[----:B------:R-:W1:Y:S08]  /*08e0*/  MUFU.EX2 R9, R5 ;  /* 0x0000000500097308 */ /* 0x000e700000000800 */
[----:B------:R-:W2:Y:S08]  /*08f0*/  MUFU.EX2 R11, R10 ;  /* 0x0000000a000b7308 */ /* 0x000eb00000000800 */
[----:B------:R-:W3:Y:S08]  /*0900*/  MUFU.EX2 R13, R12 ;  /* 0x0000000c000d7308 */ /* 0x000ef00000000800 */
[----:B------:R-:W4:Y:S01]  /*0910*/  MUFU.EX2 R15, R14 ;  /* 0x0000000e000f7308 */ /* 0x000f220000000800 */
[----:B-1----:R-:W-:Y:S01]  /*0920*/  @!P2 FMUL R9, R9, R9 ;  /* 0x000000090909a220 */ /* 0x002fe20000400000 */
[----:B--2---:R-:W-:Y:S01]  /*0930*/  @!P1 FMUL R11, R11, R11 ;  /* 0x0000000b0b0b9220 */ /* 0x004fe20000400000 */
[----:B---3--:R-:W-:-:S03]  /*0940*/  @!P3 FMUL R13, R13, R13 ;  /* 0x0000000d0d0db220 */ /* 0x008fc60000400000 */
[----:B------:R-:W-:Y:S02]  /*0950*/  FSEL R9, R9, RZ, !P0 ;  /* 0x000000ff09097208 */ /* 0x000fe40004000000 */
[----:B------:R-:W-:Y:S01]  /*0960*/  FSEL R11, R11, RZ, !P0 ;  /* 0x000000ff0b0b7208 */ /* 0x000fe20004000000 */
[----:B----4-:R-:W-:Y:S01]  /*0970*/  @!P4 FMUL R15, R15, R15 ;  /* 0x0000000f0f0fc220 */ /* 0x010fe20000400000 */
[----:B------:R-:W-:-:S04]  /*0980*/  FSEL R13, R13, RZ, !P0 ;  /* 0x000000ff0d0d7208 */ /* 0x000fc80004000000 */
[----:B------:R-:W-:Y:S01]  /*0990*/  FSEL R15, R15, RZ, !P0 ;  /* 0x000000ff0f0f7208 */ /* 0x000fe20004000000 */
[----:B------:R-:W1:Y:S04]  /*09a0*/  SHFL.BFLY PT, R10, R9, 0x10, 0x1f ;  /* 0x0e001f00090a7f89 */ /* 0x000e6800000e0000 */
[----:B------:R-:W2:Y:S04]  /*09b0*/  SHFL.BFLY PT, R12, R11, 0x10, 0x1f ;  /* 0x0e001f000b0c7f89 */ /* 0x000ea800000e0000 */
[----:B------:R-:W3:Y:S04]  /*09c0*/  SHFL.BFLY PT, R16, R13, 0x10, 0x1f ;  /* 0x0e001f000d107f89 */ /* 0x000ee800000e0000 */
[----:B------:R-:W4:Y:S01]  /*09d0*/  SHFL.BFLY PT, R20, R15, 0x10, 0x1f ;  /* 0x0e001f000f147f89 */ /* 0x000f2200000e0000 */
[----:B-1----:R-:W-:Y:S01]  /*09e0*/  FADD R10, R9, R10 ;  /* 0x0000000a090a7221 */ /* 0x002fe20000000000 */
[----:B--2---:R-:W-:Y:S01]  /*09f0*/  FADD R14, R11, R12 ;  /* 0x0000000c0b0e7221 */ /* 0x004fe20000000000 */
[----:B---3--:R-:W-:Y:S01]  /*0a00*/  FADD R18, R13, R16 ;  /* 0x000000100d127221 */ /* 0x008fe20000000000 */
[----:B----4-:R-:W-:-:S02]  /*0a10*/  FADD R21, R15, R20 ;  /* 0x000000140f157221 */ /* 0x010fc40000000000 */
[----:B------:R-:W1:Y:S04]  /*0a20*/  SHFL.BFLY PT, R5, R10, 0x8, 0x1f ;  /* 0x0d001f000a057f89 */ /* 0x000e6800000e0000 */
[----:B------:R-:W2:Y:S04]  /*0a30*/  SHFL.BFLY PT, R17, R14, 0x8, 0x1f ;  /* 0x0d001f000e117f89 */ /* 0x000ea800000e0000 */
[----:B------:R-:W3:Y:S04]  /*0a40*/  SHFL.BFLY PT, R19, R18, 0x8, 0x1f ;  /* 0x0d001f0012137f89 */ /* 0x000ee800000e0000 */
[----:B------:R-:W4:Y:S01]  /*0a50*/  SHFL.BFLY PT, R12, R21, 0x8, 0x1f ;  /* 0x0d001f00150c7f89 */ /* 0x000f2200000e0000 */
[----:B------:R-:W5:Y:S01]  /*0a60*/  S2UR UR5, SR_CgaCtaId ;  /* 0x00000000000579c3 */ /* 0x000f620000008800 */
[----:B-1----:R-:W-:Y:S01]  /*0a70*/  FADD R5, R10, R5 ;  /* 0x000000050a057221 */ /* 0x002fe20000000000 */
[----:B--2---:R-:W-:Y:S01]  /*0a80*/  FADD R17, R14, R17 ;  /* 0x000000110e117221 */ /* 0x004fe20000000000 */
[----:B---3--:R-:W-:Y:S01]  /*0a90*/  FADD R19, R18, R19 ;  /* 0x0000001312137221 */ /* 0x008fe20000000000 */
[----:B----4-:R-:W-:-:S03]  /*0aa0*/  FADD R9, R21, R12 ;  /* 0x0000000c15097221 */ /* 0x010fc60000000000 */
[----:B------:R-:W1:Y:S04]  /*0ab0*/  SHFL.BFLY PT, R16, R17, 0x4, 0x1f ;  /* 0x0c801f0011107f89 */ /* 0x000e6800000e0000 */
[----:B------:R-:W2:Y:S04]  /*0ac0*/  SHFL.BFLY PT, R12, R5, 0x4, 0x1f ;  /* 0x0c801f00050c7f89 */ /* 0x000ea800000e0000 */
[----:B------:R-:W3:Y:S04]  /*0ad0*/  SHFL.BFLY PT, R20, R19, 0x4, 0x1f ;  /* 0x0c801f0013147f89 */ /* 0x000ee800000e0000 */
[----:B------:R-:W4:Y:S01]  /*0ae0*/  SHFL.BFLY PT, R10, R9, 0x4, 0x1f ;  /* 0x0c801f00090a7f89 */ /* 0x000f2200000e0000 */
[----:B------:R-:W-:-:S02]  /*0af0*/  UMOV UR4, 0x400 ;  /* 0x0000040000047882 */ /* 0x000fc40000000000 */
[----:B-----5:R-:W-:Y:S01]  /*0b00*/  UPRMT UR4, UR5, 0x654, UR4 ;  /* 0x0000065405047896 */ /* 0x020fe20008000004 */
[----:B-1----:R-:W-:Y:S01]  /*0b10*/  FADD R16, R17, R16 ;  /* 0x0000001011107221 */ /* 0x002fe20000000000 */
[----:B--2---:R-:W-:Y:S01]  /*0b20*/  FADD R12, R5, R12 ;  /* 0x0000000c050c7221 */ /* 0x004fe20000000000 */
[----:B---3--:R-:W-:Y:S01]  /*0b30*/  FADD R20, R19, R20 ;  /* 0x0000001413147221 */ /* 0x008fe20000000000 */
[----:B----4-:R-:W-:-:S03]  /*0b40*/  FADD R10, R9, R10 ;  /* 0x0000000a090a7221 */ /* 0x010fc60000000000 */
[----:B------:R-:W1:Y:S01]  /*0b50*/  SHFL.BFLY PT, R11, R12, 0x2, 0x1f ;  /* 0x0c401f000c0b7f89 */ /* 0x000e6200000e0000 */
[----:B------:R-:W-:-:S03]  /*0b60*/  LEA R9, R2, UR4, 0x2 ;  /* 0x0000000402097c11 */ /* 0x000fc6000f8e10ff */
[----:B------:R-:W2:Y:S04]  /*0b70*/  SHFL.BFLY PT, R13, R16, 0x2, 0x1f ;  /* 0x0c401f00100d7f89 */ /* 0x000ea800000e0000 */
[----:B------:R-:W3:Y:S04]  /*0b80*/  SHFL.BFLY PT, R5, R20, 0x2, 0x1f ;  /* 0x0c401f0014057f89 */ /* 0x000ee800000e0000 */
[----:B------:R-:W4:Y:S04]  /*0b90*/  SHFL.BFLY PT, R15, R10, 0x2, 0x1f ;  /* 0x0c401f000a0f7f89 */ /* 0x000f2800000e0000 */
[----:B------:R5:W-:Y:S04]  /*0ba0*/  STS [R9], R4 ;  /* 0x0000000409007388 */ /* 0x000be80000000800 */
[----:B------:R-:W-:Y:S04]  /*0bb0*/  STS [R9+0x8], R7 ;  /* 0x0000080709007388 */ /* 0x000fe80000000800 */
[----:B------:R-:W-:Y:S04]  /*0bc0*/  STS [R9+0x18], R8 ;  /* 0x0000180809007388 */ /* 0x000fe80000000800 */
[----:B------:R-:W-:Y:S01]  /*0bd0*/  STS [R9+0x10], R6 ;  /* 0x0000100609007388 */ /* 0x000fe20000000800 */
[----:B------:R-:W-:Y:S01]  /*0be0*/  LOP3.LUT R2, R0, 0x7, RZ, 0xc0, !PT ;  /* 0x0000000700027812 */ /* 0x000fe200078ec0ff */
[----:B-1----:R-:W-:Y:S01]  /*0bf0*/  FADD R12, R12, R11 ;  /* 0x0000000b0c0c7221 */ /* 0x002fe20000000000 */
[----:B--2---:R-:W-:Y:S01]  /*0c00*/  FADD R16, R16, R13 ;  /* 0x0000000d10107221 */ /* 0x004fe20000000000 */
[----:B---3--:R-:W-:Y:S01]  /*0c10*/  FADD R20, R20, R5 ;  /* 0x0000000514147221 */ /* 0x008fe20000000000 */
[----:B----4-:R-:W-:Y:S01]  /*0c20*/  FADD R10, R10, R15 ;  /* 0x0000000f0a0a7221 */ /* 0x010fe20000000000 */
[----:B------:R-:W-:Y:S01]  /*0c30*/  LEA R2, R2, UR4, 0x2 ;  /* 0x0000000402027c11 */ /* 0x000fe2000f8e10ff */
[----:B------:R-:W-:Y:S01]  /*0c40*/  BAR.SYNC.DEFER_BLOCKING 0x0 ;  /* 0x0000000000007b1d */ /* 0x000fe20000010000 */
[----:B------:R-:W-:-:S02]  /*0c50*/  LOP3.LUT P0, RZ, R0, 0x38, RZ, 0xc0, !PT ;  /* 0x0000003800ff7812 */ /* 0x000fc4000780c0ff */
[----:B------:R-:W-:-:S05]  /*0c60*/  LOP3.LUT R3, R3, 0x7, R0, 0xf8, !PT ;  /* 0x0000000703037812 */ /* 0x000fca00078ef800 */
[----:B-----5:R-:W1:Y:S01]  /*0c70*/  LDC.64 R4, c[0x0][0x220] ;  /* 0x00008800ff047b82 */ /* 0x020e620000000a00 */
[----:B------:R-:W2:Y:S04]  /*0c80*/  SHFL.BFLY PT, R13, R12, 0x1, 0x1f ;  /* 0x0c201f000c0d7f89 */ /* 0x000ea800000e0000 */
[----:B------:R-:W3:Y:S04]  /*0c90*/  SHFL.BFLY PT, R7, R16, 0x1, 0x1f ;  /* 0x0c201f0010077f89 */ /* 0x000ee800000e0000 */
[----:B------:R-:W4:Y:S04]  /*0ca0*/  SHFL.BFLY PT, R15, R20, 0x1, 0x1f ;  /* 0x0c201f00140f7f89 */ /* 0x000f2800000e0000 */
[----:B------:R-:W5:Y:S04]  /*0cb0*/  SHFL.BFLY PT, R17, R10, 0x1, 0x1f ;  /* 0x0c201f000a117f89 */ /* 0x000f6800000e0000 */
[----:B------:R-:W1:Y:S01]  /*0cc0*/  LDS R11, [R2] ;  /* 0x00000000020b7984 */ /* 0x000e620000000800 */
[----:B--2---:R-:W-:Y:S01]  /*0cd0*/  FADD R0, R12, R13 ;  /* 0x0000000d0c007221 */ /* 0x004fe20000000000 */
[----:B------:R-:W-:Y:S01]  /*0ce0*/  BAR.SYNC.DEFER_BLOCKING 0x0 ;  /* 0x0000000000007b1d */ /* 0x000fe20000010000 */
[----:B---3--:R-:W-:Y:S01]  /*0cf0*/  FADD R6, R16, R7 ;  /* 0x0000000710067221 */ /* 0x008fe20000000000 */
[----:B----4-:R-:W-:Y:S01]  /*0d00*/  FADD R8, R20, R15 ;  /* 0x0000000f14087221 */ /* 0x010fe20000000000 */
[----:B-----5:R-:W-:-:S03]  /*0d10*/  FADD R14, R10, R17 ;  /* 0x000000110a0e7221 */ /* 0x020fc60000000000 */
[----:B------:R2:W-:Y:S04]  /*0d20*/  STS [R9], R0 ;  /* 0x0000000009007388 */ /* 0x0005e80000000800 */
[----:B------:R2:W-:Y:S04]  /*0d30*/  STS [R9+0x8], R6 ;  /* 0x0000080609007388 */ /* 0x0005e80000000800 */
[----:B------:R2:W-:Y:S04]  /*0d40*/  STS [R9+0x10], R8 ;  /* 0x0000100809007388 */ /* 0x0005e80000000800 */
[----:B------:R2:W-:Y:S01]  /*0d50*/  STS [R9+0x18], R14 ;  /* 0x0000180e09007388 */ /* 0x0005e20000000800 */
[----:B-1----:R-:W-:Y:S01]  /*0d60*/  IMAD.WIDE R4, R3, 0x4, R4 ;  /* 0x0000000403047825 */ /* 0x002fe200078e0204 */
[----:B------:R-:W-:Y:S06]  /*0d70*/  BAR.SYNC.DEFER_BLOCKING 0x0 ;  /* 0x0000000000007b1d */ /* 0x000fec0000010000 */
[----:B0-----:R2:W-:Y:S01]  /*0d80*/  @!P0 STG.E desc[UR6][R4.64], R11 ;  /* 0x0000000b04008986 */ /* 0x0015e2000c101906 */
[----:B------:R-:W-:Y:S05]  /*0d90*/  @P0 EXIT ;  /* 0x000000000000094d */ /* 0x000fea0003800000 */
[----:B------:R-:W0:Y:S01]  /*0da0*/  LDS R7, [R2] ;  /* 0x0000000002077984 */ /* 0x000e220000000800 */
[----:B--2---:R-:W1:Y:S02]  /*0db0*/  LDC.64 R4, c[0x0][0x228] ;  /* 0x00008a00ff047b82 */ /* 0x004e640000000a00 */
[----:B-1----:R-:W-:-:S05]  /*0dc0*/  IMAD.WIDE R4, R3, 0x4, R4 ;  /* 0x0000000403047825 */ /* 0x002fca00078e0204 */
[----:B0-----:R-:W-:Y:S01]  /*0dd0*/  STG.E desc[UR6][R4.64], R7 ;  /* 0x0000000704007986 */ /* 0x001fe2000c101906 */
[----:B------:R-:W-:Y:S05]  /*0de0*/  EXIT ;  /* 0x000000000000794d */ /* 0x000fea0003800000 */
.L_x_0:
[----:B------:R-:W-:-:S00]  /*0df0*/  BRA `(.L_x_0) ;  /* 0xfffffffc00fc7947 */ /* 0x000fc0000383ffff */
[----:B------:R-:W-:-:S00]  /*0e00*/  NOP ;  /* 0x0000000000007918 */ /* 0x000fc00000000000 */
[----:B------:R-:W-:-:S00]  /*0e10*/  NOP ;  /* 0x0000000000007918 */ /* 0x000fc00000000000 */
[----:B------:R-:W-:-:S00]  /*0e20*/  NOP ;  /* 0x0000000000007918 */ /* 0x000fc00000000000 */
[----:B------:R-:W-:-:S00]  /*0e30*/  NOP ;  /* 0x0000000000007918 */ /* 0x000fc00000000000 */
[----:B------:R-:W-:-:S00]  /*0e40*/  NOP ;  /* 0x0000000000007918 */ /* 0x000fc00000000000 */
[----:B------:R-:W-:-:S00]  /*0e50*/  NOP ;  /* 0x0000000000007918 */ /* 0x000fc00000000000 */
[----:B------:R-:W-:-:S00]  /*0e60*/  NOP ;  /* 0x0000000000007918 */ /* 0x000fc00000000000 */
[----:B------:R-:W-:-:S00]  /*0e70*/  NOP ;  /* 0x0000000000007918 */ /* 0x000fc00000000000 */
.L_x_1:


//--------------------- .nv.shared.triton_per_fused__log_softmax_convolution_37 --------------------------
	.section	.nv.shared.triton_per_fused__log_softmax_convolution_37,"aw",@nobits
	.sectionflags	@""
	.align	16
	.zero		1024


//--------------------- .nv.constant0.triton_per_fused__log_softmax_convolution_37 --------------------------
	.section	.nv.constant0.triton_per_fused__log_softmax_convolution_37,"a",@progbits
	.sectionflags	@""
	.align	4
.nv.constant0.triton_per_fused__log_softmax_convolution_37:
	.zero		568
